	.headerflags	@"EF_CUDA_TEXMODE_UNIFIED EF_CUDA_64BIT_ADDRESS EF_CUDA_ACCELERATORS EF_CUDA_SM90 EF_CUDA_VIRTUAL_SM(EF_CUDA_SM90)"
	.elftype	@"ET_EXEC"


//--------------------- .nv.info                  --------------------------
	.section	.nv.info,"",@"SHT_CUDA_INFO"
	.align	4


	//----- nvinfo : EIATTR_REGCOUNT
	.align		4
        /*0000*/ 	.byte	0x04, 0x2f
        /*0002*/ 	.short	(.L_3 - .L_2)
	.align		4
.L_2:
        /*0004*/ 	.word	index@(triton_poi_fused__native_batch_norm_legit_no_training_mul_sigmoid_83)
        /*0008*/ 	.word	0x00000014


	//----- nvinfo : EIATTR_MIN_STACK_SIZE
	.align		4
.L_3:
        /*000c*/ 	.byte	0x04, 0x12
        /*000e*/ 	.short	(.L_5 - .L_4)
	.align		4
.L_4:
        /*0010*/ 	.word	index@(triton_poi_fused__native_batch_norm_legit_no_training_mul_sigmoid_83)
        /*0014*/ 	.word	0x00000000


	//----- nvinfo : EIATTR_FRAME_SIZE
	.align		4
.L_5:
        /*0018*/ 	.byte	0x04, 0x11
        /*001a*/ 	.short	(.L_7 - .L_6)
	.align		4
.L_6:
        /*001c*/ 	.word	index@(triton_poi_fused__native_batch_norm_legit_no_training_mul_sigmoid_83)
        /*0020*/ 	.word	0x00000000


	//----- nvinfo : EIATTR_MIN_STACK_SIZE
	.align		4
.L_7:
        /*0024*/ 	.byte	0x04, 0x12
        /*0026*/ 	.short	(.L_9 - .L_8)
	.align		4
.L_8:
        /*0028*/ 	.word	index@(triton_poi_fused__native_batch_norm_legit_no_training_mul_sigmoid_83)
        /*002c*/ 	.word	0x00000000
.L_9:


//--------------------- .nv.info.triton_poi_fused__native_batch_norm_legit_no_training_mul_sigmoid_83 --------------------------
	.section	.nv.info.triton_poi_fused__native_batch_norm_legit_no_training_mul_sigmoid_83,"",@"SHT_CUDA_INFO"
	.sectionflags	@""
	.align	4


	//----- nvinfo : EIATTR_CUDA_API_VERSION
	.align		4
        /*0000*/ 	.byte	0x04, 0x37
        /*0002*/ 	.short	(.L_11 - .L_10)
.L_10:
        /*0004*/ 	.word	0x0000007c


	//----- nvinfo : EIATTR_KPARAM_INFO
	.align		4
.L_11:
        /*0008*/ 	.byte	0x04, 0x17
        /*000a*/ 	.short	(.L_13 - .L_12)
.L_12:
        /*000c*/ 	.word	0x00000000
        /*0010*/ 	.short	0x0006
        /*0012*/ 	.short	0x0030
        /*0014*/ 	.byte	0x00, 0xf0, 0x11, 0x00


	//----- nvinfo : EIATTR_KPARAM_INFO
	.align		4
.L_13:
        /*0018*/ 	.byte	0x04, 0x17
        /*001a*/ 	.short	(.L_15 - .L_14)
.L_14:
        /*001c*/ 	.word	0x00000000
        /*0020*/ 	.short	0x0005
        /*0022*/ 	.short	0x0028
        /*0024*/ 	.byte	0x00, 0xf4, 0x21, 0x00


	//----- nvinfo : EIATTR_KPARAM_INFO
	.align		4
.L_15:
        /*0028*/ 	.byte	0x04, 0x17
        /*002a*/ 	.short	(.L_17 - .L_16)
.L_16:
        /*002c*/ 	.word	0x00000000
        /*0030*/ 	.short	0x0004
        /*0032*/ 	.short	0x0020
        /*0034*/ 	.byte	0x00, 0xf4, 0x21, 0x00


	//----- nvinfo : EIATTR_KPARAM_INFO
	.align		4
.L_17:
        /*0038*/ 	.byte	0x04, 0x17
        /*003a*/ 	.short	(.L_19 - .L_18)
.L_18:
        /*003c*/ 	.word	0x00000000
        /*0040*/ 	.short	0x0003
        /*0042*/ 	.short	0x0018
        /*0044*/ 	.byte	0x00, 0xf4, 0x21, 0x00


	//----- nvinfo : EIATTR_KPARAM_INFO
	.align		4
.L_19:
        /*0048*/ 	.byte	0x04, 0x17
        /*004a*/ 	.short	(.L_21 - .L_20)
.L_20:
        /*004c*/ 	.word	0x00000000
        /*0050*/ 	.short	0x0002
        /*0052*/ 	.short	0x0010
        /*0054*/ 	.byte	0x00, 0xf4, 0x21, 0x00


	//----- nvinfo : EIATTR_KPARAM_INFO
	.align		4
.L_21:
        /*0058*/ 	.byte	0x04, 0x17
        /*005a*/ 	.short	(.L_23 - .L_22)
.L_22:
        /*005c*/ 	.word	0x00000000
        /*0060*/ 	.short	0x0001
        /*0062*/ 	.short	0x0008
        /*0064*/ 	.byte	0x00, 0xf4, 0x21, 0x00


	//----- nvinfo : EIATTR_KPARAM_INFO
	.align		4
.L_23:
        /*0068*/ 	.byte	0x04, 0x17
        /*006a*/ 	.short	(.L_25 - .L_24)
.L_24:
        /*006c*/ 	.word	0x00000000
        /*0070*/ 	.short	0x0000
        /*0072*/ 	.short	0x0000
        /*0074*/ 	.byte	0x00, 0xf4, 0x21, 0x00


	//----- nvinfo : EIATTR_SPARSE_MMA_MASK
	.align		4
.L_25:
        /*0078*/ 	.byte	0x03, 0x50
        /*007a*/ 	.short	0x0000


	//----- nvinfo : EIATTR_MAXREG_COUNT
	.align		4
        /*007c*/ 	.byte	0x03, 0x1b
        /*007e*/ 	.short	0x00ff


	//----- nvinfo : EIATTR_EXIT_INSTR_OFFSETS
	.align		4
        /*0080*/ 	.byte	0x04, 0x1c
        /*0082*/ 	.short	(.L_27 - .L_26)


	//   ....[0]....
.L_26:
        /*0084*/ 	.word	0x000003b0


	//   ....[1]....
        /*0088*/ 	.word	0x000003d0


	//----- nvinfo : EIATTR_REQNTID
	.align		4
.L_27:
        /*008c*/ 	.byte	0x04, 0x10
        /*008e*/ 	.short	(.L_29 - .L_28)
.L_28:
        /*0090*/ 	.word	0x00000080
        /*0094*/ 	.word	0x00000001
        /*0098*/ 	.word	0x00000001


	//----- nvinfo : EIATTR_CBANK_PARAM_SIZE
	.align		4
.L_29:
        /*009c*/ 	.byte	0x03, 0x19
        /*009e*/ 	.short	0x0034


	//----- nvinfo : EIATTR_PARAM_CBANK
	.align		4
        /*00a0*/ 	.byte	0x04, 0x0a
        /*00a2*/ 	.short	(.L_31 - .L_30)
	.align		4
.L_30:
        /*00a4*/ 	.word	index@(.nv.constant0.triton_poi_fused__native_batch_norm_legit_no_training_mul_sigmoid_83)
        /*00a8*/ 	.short	0x0210
        /*00aa*/ 	.short	0x0034


	//----- nvinfo : EIATTR_SW_WAR
	.align		4
.L_31:
        /*00ac*/ 	.byte	0x04, 0x36
        /*00ae*/ 	.short	(.L_33 - .L_32)
.L_32:
        /*00b0*/ 	.word	0x00000008
.L_33:


//--------------------- .nv.callgraph             --------------------------
	.section	.nv.callgraph,"",@"SHT_CUDA_CALLGRAPH"
	.align	4
	.sectionentsize	8
	.align		4
        /*0000*/ 	.word	0x00000000
	.align		4
        /*0004*/ 	.word	0xffffffff
	.align		4
        /*0008*/ 	.word	0x00000000
	.align		4
        /*000c*/ 	.word	0xfffffffe
	.align		4
        /*0010*/ 	.word	0x00000000
	.align		4
        /*0014*/ 	.word	0xfffffffd
	.align		4
        /*0018*/ 	.word	0x00000000
	.align		4
        /*001c*/ 	.word	0xfffffffc


//--------------------- .nv.constant4             --------------------------
	.section	.nv.constant4,"a",@progbits
	.align	8
	.align		8
.nv.constant4:
        /*0000*/ 	.dword	_$_str
	.align		8
        /*0008*/ 	.dword	_$_str_$_2


//--------------------- .text.triton_poi_fused__native_batch_norm_legit_no_training_mul_sigmoid_83 --------------------------
	.section	.text.triton_poi_fused__native_batch_norm_legit_no_training_mul_sigmoid_83,"ax",@progbits
	.align	128
        .global         triton_poi_fused__native_batch_norm_legit_no_training_mul_sigmoid_83
        .type           triton_poi_fused__native_batch_norm_legit_no_training_mul_sigmoid_83,@function
        .size           triton_poi_fused__native_batch_norm_legit_no_training_mul_sigmoid_83,(.L_x_1 - triton_poi_fused__native_batch_norm_legit_no_training_mul_sigmoid_83)
        .other          triton_poi_fused__native_batch_norm_legit_no_training_mul_sigmoid_83,@"STO_CUDA_ENTRY STV_DEFAULT"
triton_poi_fused__native_batch_norm_legit_no_training_mul_sigmoid_83:
.text.triton_poi_fused__native_batch_norm_legit_no_training_mul_sigmoid_83:
[----:B------:R-:W0:Y:S01]  /*0000*/  LDC R1, c[0x0][0x28] ;  /* 0x00000a00ff017b82 */ /* 0x000e220000000800 */
[----:B------:R-:W1:Y:S07]  /*0010*/  S2R R2, SR_TID.X ;  /* 0x0000000000027919 */ /* 0x000e6e0000002100 */
[----:B------:R-:W2:Y:S01]  /*0020*/  LDC.64 R8, c[0x0][0x228] ;  /* 0x00008a00ff087b82 */ /* 0x000ea20000000a00 */
[----:B------:R-:W-:Y:S01]  /*0030*/  ULDC.64 UR4, c[0x0][0x208] ;  /* 0x0000820000047ab9 */ /* 0x000fe20000000a00 */
[----:B------:R-:W3:Y:S06]  /*0040*/  S2R R3, SR_CTAID.X ;  /* 0x0000000000037919 */ /* 0x000eec0000002500 */
[----:B------:R-:W4:Y:S08]  /*0050*/  LDC.64 R6, c[0x0][0x220] ;  /* 0x00008800ff067b82 */ /* 0x000f300000000a00 */
[----:B------:R-:W5:Y:S08]  /*0060*/  LDC.64 R10, c[0x0][0x230] ;  /* 0x00008c00ff0a7b82 */ /* 0x000f700000000a00 */
[----:B------:R-:W5:Y:S01]  /*0070*/  LDC.64 R12, c[0x0][0x238] ;  /* 0x00008e00ff0c7b82 */ /* 0x000f620000000a00 */
[----:B-1----:R-:W-:-:S04]  /*0080*/  LOP3.LUT R2, R2, 0x7f, RZ, 0xc0, !PT ;  /* 0x0000007f02027812 */ /* 0x002fc800078ec0ff */
[----:B---3--:R-:W-:Y:S01]  /*0090*/  LEA R3, R3, R2, 0x7 ;  /* 0x0000000203037211 */ /* 0x008fe200078e38ff */
[----:B------:R-:W-:-:S03]  /*00a0*/  HFMA2.MMA R2, -RZ, RZ, 0, 0 ;  /* 0x00000000ff027435 */ /* 0x000fc600000001ff */
[----:B------:R-:W-:-:S07]  /*00b0*/  ISETP.GE.AND P0, PT, R3, 0x3480, PT ;  /* 0x000034800300780c */ /* 0x000fce0003f06270 */
[----:B------:R-:W-:-:S05]  /*00c0*/  IMAD.HI R0, R3, -0x63f63f63, R2 ;  /* 0x9c09c09d03007827 */ /* 0x000fca00078e0202 */
[----:B------:R-:W-:-:S04]  /*00d0*/  SHF.R.U32.HI R5, RZ, 0x1f, R0 ;  /* 0x0000001fff057819 */ /* 0x000fc80000011600 */
[----:B------:R-:W-:-:S05]  /*00e0*/  LEA.HI.SX32 R5, R0, R5, 0x17 ;  /* 0x0000000500057211 */ /* 0x000fca00078fbaff */
[----:B------:R-:W-:Y:S02]  /*00f0*/  IMAD R15, R5, -0x348, R3 ;  /* 0xfffffcb8050f7824 */ /* 0x000fe400078e0203 */
[----:B------:R-:W1:Y:S02]  /*0100*/  LDC.64 R4, c[0x0][0x218] ;  /* 0x00008600ff047b82 */ /* 0x000e640000000a00 */
[----:B--2---:R-:W-:-:S05]  /*0110*/  IMAD.WIDE R8, R15, 0x4, R8 ;  /* 0x000000040f087825 */ /* 0x004fca00078e0208 */
[----:B------:R5:W2:Y:S01]  /*0120*/  @!P0 LDG.E.EL R2, desc[UR4][R8.64] ;  /* 0x0000000408028981 */ /* 0x000aa2000c2e1900 */
[----:B------:R-:W-:Y:S01]  /*0130*/  HFMA2.MMA R17, -RZ, RZ, 0, 0 ;  /* 0x00000000ff117435 */ /* 0x000fe200000001ff */
[----:B------:R-:W-:Y:S01]  /*0140*/  MOV R0, RZ ;  /* 0x000000ff00007202 */ /* 0x000fe20000000f00 */
[----:B----4-:R-:W-:-:S04]  /*0150*/  IMAD.WIDE R6, R15, 0x4, R6 ;  /* 0x000000040f067825 */ /* 0x010fc800078e0206 */
[----:B-----5:R-:W-:-:S04]  /*0160*/  IMAD.WIDE R8, R15, 0x4, R10 ;  /* 0x000000040f087825 */ /* 0x020fc800078e020a */
[----:B------:R-:W3:Y:S01]  /*0170*/  @!P0 LDG.E.EL R17, desc[UR4][R6.64] ;  /* 0x0000000406118981 */ /* 0x000ee2000c2e1900 */
[----:B-1----:R-:W-:-:S04]  /*0180*/  IMAD.WIDE R4, R3, 0x4, R4 ;  /* 0x0000000403047825 */ /* 0x002fc800078e0204 */
[----:B0-----:R-:W-:Y:S01]  /*0190*/  IMAD.WIDE R10, R15, 0x4, R12 ;  /* 0x000000040f0a7825 */ /* 0x001fe200078e020c */
[----:B------:R0:W3:Y:S01]  /*01a0*/  @!P0 LDG.E R0, desc[UR4][R4.64] ;  /* 0x0000000404008981 */ /* 0x0000e2000c1e1900 */
[----:B------:R-:W-:-:S06]  /*01b0*/  CS2R R12, SRZ ;  /* 0x00000000000c7805 */ /* 0x000fcc000001ff00 */
[----:B------:R-:W4:Y:S04]  /*01c0*/  @!P0 LDG.E.EL R12, desc[UR4][R8.64] ;  /* 0x00000004080c8981 */ /* 0x000f28000c2e1900 */
[----:B------:R-:W4:Y:S01]  /*01d0*/  @!P0 LDG.E.EL R13, desc[UR4][R10.64] ;  /* 0x000000040a0d8981 */ /* 0x000f22000c2e1900 */
[----:B------:R-:W-:Y:S01]  /*01e0*/  MOV R15, 0x3e800000 ;  /* 0x3e800000000f7802 */ /* 0x000fe20000000f00 */
[----:B--2---:R-:W-:-:S04]  /*01f0*/  FADD R2, R2, 9.9999997473787516356e-06 ;  /* 0x3727c5ac02027421 */ /* 0x004fc80000000000 */
[----:B------:R-:W1:Y:S02]  /*0200*/  MUFU.SQRT R14, R2 ;  /* 0x00000002000e7308 */ /* 0x000e640000002000 */
[C---:B-1----:R-:W-:Y:S02]  /*0210*/  FSETP.GT.AND P1, PT, R14.reuse, 8.50705917302346158658e+37, PT ;  /* 0x7e8000000e00780b */ /* 0x042fe40003f24000 */
[----:B------:R-:W-:-:S11]  /*0220*/  FSETP.GEU.AND P2, PT, R14, 1.175494350822287508e-38, PT ;  /* 0x008000000e00780b */ /* 0x000fd60003f4e000 */
[----:B------:R-:W-:-:S04]  /*0230*/  @P1 FMUL R14, R14, 0.25 ;  /* 0x3e8000000e0e1820 */ /* 0x000fc80000400000 */
[----:B------:R-:W-:-:S06]  /*0240*/  @!P2 FMUL R14, R14, 16777216 ;  /* 0x4b8000000e0ea820 */ /* 0x000fcc0000400000 */
[----:B------:R-:W1:Y:S01]  /*0250*/  MUFU.RCP R14, R14 ;  /* 0x0000000e000e7308 */ /* 0x000e620000001000 */
[----:B0-----:R-:W-:Y:S01]  /*0260*/  FSEL R5, R15, 1, P1 ;  /* 0x3f8000000f057808 */ /* 0x001fe20000800000 */
[----:B---3--:R-:W-:-:S04]  /*0270*/  FADD R0, -R17, R0 ;  /* 0x0000000011007221 */ /* 0x008fc80000000100 */
[----:B------:R-:W-:-:S04]  /*0280*/  @!P2 FMUL R5, R5, 16777216 ;  /* 0x4b8000000505a820 */ /* 0x000fc80000400000 */
[----:B-1----:R-:W-:-:S04]  /*0290*/  FMUL R5, R14, R5 ;  /* 0x000000050e057220 */ /* 0x002fc80000400000 */
[----:B------:R-:W-:Y:S02]  /*02a0*/  FMUL R0, R0, R5 ;  /* 0x0000000500007220 */ /* 0x000fe40000400000 */
[----:B------:R-:W0:Y:S02]  /*02b0*/  LDC.64 R4, c[0x0][0x210] ;  /* 0x00008400ff047b82 */ /* 0x000e240000000a00 */
[----:B----4-:R-:W-:-:S04]  /*02c0*/  FFMA R0, R0, R12, R13 ;  /* 0x0000000c00007223 */ /* 0x010fc8000000000d */
[----:B------:R-:W-:-:S04]  /*02d0*/  FADD R2, RZ, -R0 ;  /* 0x80000000ff027221 */ /* 0x000fc80000000000 */
[----:B------:R-:W-:-:S05]  /*02e0*/  FMUL R6, R2, 1.4426950216293334961 ;  /* 0x3fb8aa3b02067820 */ /* 0x000fca0000400000 */
[----:B------:R-:W-:-:S13]  /*02f0*/  FSETP.GEU.AND P1, PT, R6, -126, PT ;  /* 0xc2fc00000600780b */ /* 0x000fda0003f2e000 */
[----:B------:R-:W-:-:S04]  /*0300*/  @!P1 FMUL R6, R6, 0.5 ;  /* 0x3f00000006069820 */ /* 0x000fc80000400000 */
[----:B------:R-:W1:Y:S02]  /*0310*/  MUFU.EX2 R2, R6 ;  /* 0x0000000600027308 */ /* 0x000e640000000800 */
[----:B-1----:R-:W-:-:S04]  /*0320*/  @!P1 FMUL R2, R2, R2 ;  /* 0x0000000202029220 */ /* 0x002fc80000400000 */
[----:B------:R-:W-:-:S05]  /*0330*/  FADD R7, R2, 1 ;  /* 0x3f80000002077421 */ /* 0x000fca0000000000 */
[----:B------:R-:W-:-:S13]  /*0340*/  FSETP.GT.AND P1, PT, R7, 8.50705917302346158658e+37, PT ;  /* 0x7e8000000700780b */ /* 0x000fda0003f24000 */
[----:B------:R-:W-:-:S06]  /*0350*/  @P1 FMUL R7, R7, 0.25 ;  /* 0x3e80000007071820 */ /* 0x000fcc0000400000 */
[----:B------:R-:W1:Y:S01]  /*0360*/  MUFU.RCP R7, R7 ;  /* 0x0000000700077308 */ /* 0x000e620000001000 */
[----:B------:R-:W-:-:S05]  /*0370*/  FSEL R2, R15, 1, P1 ;  /* 0x3f8000000f027808 */ /* 0x000fca0000800000 */
[----:B-1----:R-:W-:Y:S01]  /*0380*/  FMUL R9, R7, R2 ;  /* 0x0000000207097220 */ /* 0x002fe20000400000 */
[----:B0-----:R-:W-:-:S04]  /*0390*/  IMAD.WIDE R2, R3, 0x4, R4 ;  /* 0x0000000403027825 */ /* 0x001fc800078e0204 */
[----:B------:R-:W-:Y:S01]  /*03a0*/  FMUL R9, R0, R9 ;  /* 0x0000000900097220 */ /* 0x000fe20000400000 */
[----:B------:R-:W-:Y:S06]  /*03b0*/  @P0 EXIT ;  /* 0x000000000000094d */ /* 0x000fec0003800000 */
[----:B------:R-:W-:Y:S01]  /*03c0*/  STG.E desc[UR4][R2.64], R9 ;  /* 0x0000000902007986 */ /* 0x000fe2000c101904 */
[----:B------:R-:W-:Y:S05]  /*03d0*/  EXIT ;  /* 0x000000000000794d */ /* 0x000fea0003800000 */
.L_x_0:
[----:B------:R-:W-:-:S00]  /*03e0*/  BRA `(.L_x_0) ;  /* 0xfffffffc00fc7947 */ /* 0x000fc0000383ffff */
[----:B------:R-:W-:-:S00]  /*03f0*/  NOP ;  /* 0x0000000000007918 */ /* 0x000fc00000000000 */
        /* <DEDUP_REMOVED lines=8> */
.L_x_1:


//--------------------- .nv.global.init           --------------------------
	.section	.nv.global.init,"aw",@progbits
.nv.global.init:
	.type		_$_str,@object
	.size		_$_str,(_$_str_$_2 - _$_str)
_$_str:
        /*0000*/ 	.byte	0x5f, 0x5f, 0x43, 0x55, 0x44, 0x41, 0x5f, 0x46, 0x54, 0x5a, 0x00
	.type		_$_str_$_2,@object
	.size		_$_str_$_2,(.L_1 - _$_str_$_2)
_$_str_$_2:
        /*000b*/ 	.byte	0x5f, 0x5f, 0x43, 0x55, 0x44, 0x41, 0x5f, 0x50, 0x52, 0x45, 0x43, 0x5f, 0x53, 0x51, 0x52, 0x54
        /*001b*/ 	.byte	0x00
.L_1:


//--------------------- .nv.constant0.triton_poi_fused__native_batch_norm_legit_no_training_mul_sigmoid_83 --------------------------
	.section	.nv.constant0.triton_poi_fused__native_batch_norm_legit_no_training_mul_sigmoid_83,"a",@progbits
	.sectionflags	@""
	.align	4
.nv.constant0.triton_poi_fused__native_batch_norm_legit_no_training_mul_sigmoid_83:
	.zero		580
